//
// Generated by NVIDIA NVVM Compiler
//
// Compiler Build ID: CL-36424714
// Cuda compilation tools, release 13.0, V13.0.88
// Based on NVVM 20.0.0
//

.version 9.0
.target sm_100
.address_size 64

	// .globl	_Z17generatePasswordsPciii
.global .align 4 .b8 precalc_xorwow_matrix[102400];
.global .align 4 .b8 precalc_xorwow_offset_matrix[102400];
.global .align 4 .b8 mrg32k3aM1[2304];
.global .align 4 .b8 mrg32k3aM2[2304];
.global .align 4 .b8 mrg32k3aM1SubSeq[2016];
.global .align 4 .b8 mrg32k3aM2SubSeq[2016];
.global .align 4 .b8 mrg32k3aM1Seq[2304];
.global .align 4 .b8 mrg32k3aM2Seq[2304];
.const .align 8 .b8 __cr_lgamma_table[72];
.const .align 1 .b8 charset[89] = {97, 98, 99, 100, 101, 102, 103, 104, 105, 106, 107, 108, 109, 110, 111, 112, 113, 114, 115, 116, 117, 118, 119, 120, 121, 122, 65, 66, 67, 68, 69, 70, 71, 72, 73, 74, 75, 76, 77, 78, 79, 80, 81, 82, 83, 84, 85, 86, 87, 88, 89, 90, 48, 49, 50, 51, 52, 53, 54, 55, 56, 57, 33, 64, 35, 36, 37, 94, 38, 42, 40, 41, 45, 95, 61, 43, 91, 93, 123, 125, 124, 59, 58, 44, 46, 60, 62, 63};

.visible .entry _Z17generatePasswordsPciii(
	.param .u64 .ptr .align 1 _Z17generatePasswordsPciii_param_0,
	.param .u32 _Z17generatePasswordsPciii_param_1,
	.param .u32 _Z17generatePasswordsPciii_param_2,
	.param .u32 _Z17generatePasswordsPciii_param_3
)
{
	.reg .pred 	%p<6>;
	.reg .b16 	%rs<7>;
	.reg .b32 	%r<153>;
	.reg .b64 	%rd<25>;

	ld.param.u64 	%rd4, [_Z17generatePasswordsPciii_param_0];
	ld.param.u32 	%r56, [_Z17generatePasswordsPciii_param_1];
	ld.param.u32 	%r57, [_Z17generatePasswordsPciii_param_2];
	ld.param.u32 	%r58, [_Z17generatePasswordsPciii_param_3];
	cvta.to.global.u64 	%rd1, %rd4;
	mov.u32 	%r59, %ctaid.x;
	mov.u32 	%r60, %ntid.x;
	mov.u32 	%r61, %tid.x;
	mad.lo.s32 	%r1, %r59, %r60, %r61;
	// begin inline asm
	mov.u64 	%rd3, %clock64;
	// end inline asm
	cvt.s64.s32 	%rd5, %r1;
	add.s64 	%rd6, %rd3, %rd5;
	cvt.u32.u64 	%r62, %rd6;
	xor.b32  	%r63, %r62, -1429050551;
	mul.lo.s32 	%r2, %r63, 1099087573;
	{ .reg .b32 tmp; mov.b64 {tmp, %r64}, %rd6; }
	xor.b32  	%r3, %r64, -136515619;
	mul.lo.s32 	%r4, %r3, -1703105765;
	add.s32 	%r65, %r2, 123456789;
	add.s32 	%r149, %r2, 5783321;
	shr.u32 	%r66, %r65, 2;
	xor.b32  	%r67, %r66, %r65;
	shl.b32 	%r68, %r149, 4;
	shl.b32 	%r69, %r67, 1;
	xor.b32  	%r70, %r68, %r69;
	xor.b32  	%r71, %r70, %r149;
	xor.b32  	%r144, %r71, %r67;
	add.s32 	%r72, %r2, %r4;
	add.s32 	%r139, %r72, 6977678;
	add.s32 	%r73, %r144, %r139;
	sub.s32 	%r74, %r58, %r57;
	add.s32 	%r75, %r74, 1;
	rem.u32 	%r9, %r73, %r75;
	add.s32 	%r10, %r9, %r57;
	setp.lt.s32 	%p1, %r10, 1;
	@%p1 bra 	$L__BB0_7;
	xor.b32  	%r150, %r4, 88675123;
	add.s32 	%r151, %r4, 521288629;
	xor.b32  	%r152, %r2, 362436069;
	mad.lo.s32 	%r14, %r1, %r58, %r1;
	add.s32 	%r77, %r144, %r57;
	add.s32 	%r78, %r77, %r2;
	sub.s32 	%r79, %r9, %r73;
	add.s32 	%r80, %r78, %r79;
	add.s32 	%r81, %r80, %r4;
	add.s32 	%r82, %r81, 6977677;
	and.b32  	%r15, %r10, 3;
	setp.lt.u32 	%p2, %r82, 3;
	mov.b32 	%r138, 0;
	@%p2 bra 	$L__BB0_4;
	and.b32  	%r138, %r10, 2147483644;
	neg.s32 	%r132, %r138;
	mul.lo.s32 	%r83, %r3, 1703105765;
	sub.s32 	%r84, %r2, %r83;
	add.s32 	%r131, %r84, 8427426;
	add.s64 	%rd2, %rd1, 1;
	mov.u64 	%rd10, charset;
	mov.u32 	%r130, %r14;
	mov.u32 	%r133, %r151;
	mov.u32 	%r134, %r150;
	mov.u32 	%r135, %r149;
	mov.u32 	%r137, %r152;
$L__BB0_3:
	mov.u32 	%r152, %r144;
	mov.u32 	%r139, %r131;
	cvt.s64.s32 	%rd7, %r130;
	add.s64 	%rd8, %rd2, %rd7;
	shr.u32 	%r85, %r137, 2;
	xor.b32  	%r86, %r85, %r137;
	shl.b32 	%r87, %r152, 4;
	shl.b32 	%r88, %r86, 1;
	xor.b32  	%r89, %r87, %r88;
	xor.b32  	%r90, %r89, %r152;
	xor.b32  	%r151, %r90, %r86;
	add.s32 	%r91, %r139, %r151;
	add.s32 	%r92, %r91, -1087311;
	rem.u32 	%r93, %r92, %r56;
	cvt.u64.u32 	%rd9, %r93;
	add.s64 	%rd11, %rd10, %rd9;
	ld.const.u8 	%rs1, [%rd11];
	st.global.u8 	[%rd8+-1], %rs1;
	shr.u32 	%r94, %r133, 2;
	xor.b32  	%r95, %r94, %r133;
	shl.b32 	%r96, %r151, 4;
	shl.b32 	%r97, %r95, 1;
	xor.b32  	%r98, %r96, %r97;
	xor.b32  	%r99, %r98, %r151;
	xor.b32  	%r150, %r99, %r95;
	add.s32 	%r100, %r139, %r150;
	add.s32 	%r101, %r100, -724874;
	rem.u32 	%r102, %r101, %r56;
	cvt.u64.u32 	%rd12, %r102;
	add.s64 	%rd13, %rd10, %rd12;
	ld.const.u8 	%rs2, [%rd13];
	st.global.u8 	[%rd8], %rs2;
	shr.u32 	%r103, %r134, 2;
	xor.b32  	%r104, %r103, %r134;
	shl.b32 	%r105, %r150, 4;
	shl.b32 	%r106, %r104, 1;
	xor.b32  	%r107, %r105, %r106;
	xor.b32  	%r108, %r107, %r150;
	xor.b32  	%r149, %r108, %r104;
	add.s32 	%r109, %r139, %r149;
	add.s32 	%r110, %r109, -362437;
	rem.u32 	%r111, %r110, %r56;
	cvt.u64.u32 	%rd14, %r111;
	add.s64 	%rd15, %rd10, %rd14;
	ld.const.u8 	%rs3, [%rd15];
	st.global.u8 	[%rd8+1], %rs3;
	shr.u32 	%r112, %r135, 2;
	xor.b32  	%r113, %r112, %r135;
	shl.b32 	%r114, %r149, 4;
	shl.b32 	%r115, %r113, 1;
	xor.b32  	%r116, %r114, %r115;
	xor.b32  	%r117, %r116, %r149;
	xor.b32  	%r144, %r117, %r113;
	add.s32 	%r118, %r139, %r144;
	rem.u32 	%r119, %r118, %r56;
	cvt.u64.u32 	%rd16, %r119;
	add.s64 	%rd17, %rd10, %rd16;
	ld.const.u8 	%rs4, [%rd17];
	st.global.u8 	[%rd8+2], %rs4;
	add.s32 	%r132, %r132, 4;
	add.s32 	%r131, %r139, 1449748;
	add.s32 	%r130, %r130, 4;
	setp.ne.s32 	%p3, %r132, 0;
	mov.u32 	%r133, %r151;
	mov.u32 	%r134, %r150;
	mov.u32 	%r135, %r149;
	mov.u32 	%r137, %r152;
	@%p3 bra 	$L__BB0_3;
$L__BB0_4:
	setp.eq.s32 	%p4, %r15, 0;
	@%p4 bra 	$L__BB0_7;
	add.s32 	%r147, %r138, %r14;
	add.s32 	%r146, %r139, 362437;
	neg.s32 	%r145, %r15;
	mov.u64 	%rd21, charset;
$L__BB0_6:
	.pragma "nounroll";
	mov.u32 	%r48, %r151;
	mov.u32 	%r151, %r150;
	mov.u32 	%r150, %r149;
	mov.u32 	%r149, %r144;
	cvt.s64.s32 	%rd18, %r147;
	add.s64 	%rd19, %rd1, %rd18;
	shr.u32 	%r120, %r152, 2;
	xor.b32  	%r121, %r120, %r152;
	shl.b32 	%r122, %r149, 4;
	shl.b32 	%r123, %r121, 1;
	xor.b32  	%r124, %r122, %r123;
	xor.b32  	%r125, %r124, %r149;
	xor.b32  	%r144, %r125, %r121;
	add.s32 	%r126, %r146, %r144;
	rem.u32 	%r127, %r126, %r56;
	cvt.u64.u32 	%rd20, %r127;
	add.s64 	%rd22, %rd21, %rd20;
	ld.const.u8 	%rs5, [%rd22];
	st.global.u8 	[%rd19], %rs5;
	add.s32 	%r147, %r147, 1;
	add.s32 	%r146, %r146, 362437;
	add.s32 	%r145, %r145, 1;
	setp.ne.s32 	%p5, %r145, 0;
	mov.u32 	%r152, %r48;
	@%p5 bra 	$L__BB0_6;
$L__BB0_7:
	mad.lo.s32 	%r128, %r1, %r58, %r1;
	add.s32 	%r129, %r10, %r128;
	cvt.s64.s32 	%rd23, %r129;
	add.s64 	%rd24, %rd1, %rd23;
	mov.b16 	%rs6, 0;
	st.global.u8 	[%rd24], %rs6;
	ret;

}


// ===== COMPILED SASS (sm_100) =====

	.target	sm_100

	.elftype	@"ET_EXEC"


//--------------------- .note.nv.tkinfo           --------------------------
	.section	.note.nv.tkinfo,"",@"SHT_NOTE"
	.sectionflags	@"SHF_NOTE_NV_TKINFO"
	.tkinfo
        /*0018*/ 	.word	0x00000002
        /*0030*/ 	.string	""
        /*0030*/ 	.string	"ptxas"
        /*0030*/ 	.string	"Cuda compilation tools, release 13.0, V13.0.88"
        /*0030*/ 	.string	"Build cuda_13.0.r13.0/compiler.36424714_0"
        /*0030*/ 	.string	"-arch sm_100 -m 64 "



//--------------------- .note.nv.cuinfo           --------------------------
	.section	.note.nv.cuinfo,"",@"SHT_NOTE"
	.sectionflags	@"SHF_NOTE_NV_CUINFO"
        /*0018*/ 	.short	0x0002
        /*001a*/ 	.short	0x0064
        /*001c*/ 	.short	0x0082
	.zero		2


//--------------------- .nv.info                  --------------------------
	.section	.nv.info,"",@"SHT_CUDA_INFO"
	.align	4


	//----- nvinfo : EIATTR_REGCOUNT
	.align		4
        /*0000*/ 	.byte	0x04, 0x2f
        /*0002*/ 	.short	(.L_11 - .L_10)
	.align		4
.L_10:
        /*0004*/ 	.word	index@(_Z17generatePasswordsPciii)
        /*0008*/ 	.word	0x00000020


	//----- nvinfo : EIATTR_FRAME_SIZE
	.align		4
.L_11:
        /*000c*/ 	.byte	0x04, 0x11
        /*000e*/ 	.short	(.L_13 - .L_12)
	.align		4
.L_12:
        /*0010*/ 	.word	index@(_Z17generatePasswordsPciii)
        /*0014*/ 	.word	0x00000000


	//----- nvinfo : EIATTR_MIN_STACK_SIZE
	.align		4
.L_13:
        /*0018*/ 	.byte	0x04, 0x12
        /*001a*/ 	.short	(.L_15 - .L_14)
	.align		4
.L_14:
        /*001c*/ 	.word	index@(_Z17generatePasswordsPciii)
        /*0020*/ 	.word	0x00000000
.L_15:


//--------------------- .nv.compat                --------------------------
	.section	.nv.compat,"",@"SHT_CUDA_COMPAT_INFO"
	.align	4
        /*0000*/ 	.byte	0x02, 0x09, 0x00, 0x00, 0x02, 0x02, 0x01, 0x00, 0x02, 0x05, 0x05, 0x00, 0x03, 0x07, 0x01, 0x01
        /*0010*/ 	.byte	0x02, 0x03, 0x00, 0x00, 0x02, 0x06, 0x01, 0x00, 0x04, 0x0b, 0x08, 0x00, 0x09, 0x00, 0x00, 0x00
        /*0020*/ 	.byte	0x00, 0x00, 0x00, 0x00


//--------------------- .nv.info._Z17generatePasswordsPciii --------------------------
	.section	.nv.info._Z17generatePasswordsPciii,"",@"SHT_CUDA_INFO"
	.sectionflags	@""
	.align	4


	//----- nvinfo : EIATTR_CUDA_API_VERSION
	.align		4
        /*0000*/ 	.byte	0x04, 0x37
        /*0002*/ 	.short	(.L_17 - .L_16)
.L_16:
        /*0004*/ 	.word	0x00000082


	//----- nvinfo : EIATTR_KPARAM_INFO
	.align		4
.L_17:
        /*0008*/ 	.byte	0x04, 0x17
        /*000a*/ 	.short	(.L_19 - .L_18)
.L_18:
        /*000c*/ 	.word	0x00000000
        /*0010*/ 	.short	0x0003
        /*0012*/ 	.short	0x0010
        /*0014*/ 	.byte	0x00, 0xf0, 0x11, 0x00


	//----- nvinfo : EIATTR_KPARAM_INFO
	.align		4
.L_19:
        /*0018*/ 	.byte	0x04, 0x17
        /*001a*/ 	.short	(.L_21 - .L_20)
.L_20:
        /*001c*/ 	.word	0x00000000
        /*0020*/ 	.short	0x0002
        /*0022*/ 	.short	0x000c
        /*0024*/ 	.byte	0x00, 0xf0, 0x11, 0x00


	//----- nvinfo : EIATTR_KPARAM_INFO
	.align		4
.L_21:
        /*0028*/ 	.byte	0x04, 0x17
        /*002a*/ 	.short	(.L_23 - .L_22)
.L_22:
        /*002c*/ 	.word	0x00000000
        /*0030*/ 	.short	0x0001
        /*0032*/ 	.short	0x0008
        /*0034*/ 	.byte	0x00, 0xf0, 0x11, 0x00


	//----- nvinfo : EIATTR_KPARAM_INFO
	.align		4
.L_23:
        /*0038*/ 	.byte	0x04, 0x17
        /*003a*/ 	.short	(.L_25 - .L_24)
.L_24:
        /*003c*/ 	.word	0x00000000
        /*0040*/ 	.short	0x0000
        /*0042*/ 	.short	0x0000
        /*0044*/ 	.byte	0x00, 0xf5, 0x21, 0x00


	//----- nvinfo : EIATTR_SPARSE_MMA_MASK
	.align		4
.L_25:
        /*0048*/ 	.byte	0x03, 0x50
        /*004a*/ 	.short	0x0000


	//----- nvinfo : EIATTR_MAXREG_COUNT
	.align		4
        /*004c*/ 	.byte	0x03, 0x1b
        /*004e*/ 	.short	0x00ff


	//----- nvinfo : EIATTR_MERCURY_ISA_VERSION
	.align		4
        /*0050*/ 	.byte	0x03, 0x5f
        /*0052*/ 	.short	0x0101


	//----- nvinfo : EIATTR_VRC_CTA_INIT_COUNT
	.align		4
        /*0054*/ 	.byte	0x02, 0x4a
	.zero		1
	.zero		1


	//----- nvinfo : EIATTR_EXIT_INSTR_OFFSETS
	.align		4
        /*0058*/ 	.byte	0x04, 0x1c
        /*005a*/ 	.short	(.L_27 - .L_26)


	//   ....[0]....
.L_26:
        /*005c*/ 	.word	0x00000da0


	//----- nvinfo : EIATTR_CRS_STACK_SIZE
	.align		4
.L_27:
        /*0060*/ 	.byte	0x04, 0x1e
        /*0062*/ 	.short	(.L_29 - .L_28)
.L_28:
        /*0064*/ 	.word	0x00000000


	//----- nvinfo : EIATTR_CBANK_PARAM_SIZE
	.align		4
.L_29:
        /*0068*/ 	.byte	0x03, 0x19
        /*006a*/ 	.short	0x0014


	//----- nvinfo : EIATTR_PARAM_CBANK
	.align		4
        /*006c*/ 	.byte	0x04, 0x0a
        /*006e*/ 	.short	(.L_31 - .L_30)
	.align		4
.L_30:
        /*0070*/ 	.word	index@(.nv.constant0._Z17generatePasswordsPciii)
        /*0074*/ 	.short	0x0380
        /*0076*/ 	.short	0x0014


	//----- nvinfo : EIATTR_SW_WAR
	.align		4
.L_31:
        /*0078*/ 	.byte	0x04, 0x36
        /*007a*/ 	.short	(.L_33 - .L_32)
.L_32:
        /*007c*/ 	.word	0x00000008
.L_33:


//--------------------- .nv.callgraph             --------------------------
	.section	.nv.callgraph,"",@"SHT_CUDA_CALLGRAPH"
	.align	4
	.sectionentsize	8
	.align		4
        /*0000*/ 	.word	0x00000000
	.align		4
        /*0004*/ 	.word	0xffffffff
	.align		4
        /*0008*/ 	.word	0x00000000
	.align		4
        /*000c*/ 	.word	0xfffffffe
	.align		4
        /*0010*/ 	.word	0x00000000
	.align		4
        /*0014*/ 	.word	0xfffffffd
	.align		4
        /*0018*/ 	.word	0x00000000
	.align		4
        /*001c*/ 	.word	0xfffffffc


//--------------------- .nv.constant4             --------------------------
	.section	.nv.constant4,"a",@progbits
	.align	8
	.align		8
.nv.constant4:
        /*0000*/ 	.dword	precalc_xorwow_matrix
	.align		8
        /*0008*/ 	.dword	precalc_xorwow_offset_matrix
	.align		8
        /*0010*/ 	.dword	mrg32k3aM1
	.align		8
        /*0018*/ 	.dword	mrg32k3aM2
	.align		8
        /*0020*/ 	.dword	mrg32k3aM1SubSeq
	.align		8
        /*0028*/ 	.dword	mrg32k3aM2SubSeq
	.align		8
        /*0030*/ 	.dword	mrg32k3aM1Seq
	.align		8
        /*0038*/ 	.dword	mrg32k3aM2Seq


//--------------------- .nv.constant3             --------------------------
	.section	.nv.constant3,"a",@progbits
	.align	8
.nv.constant3:
	.type		__cr_lgamma_table,@object
	.size		__cr_lgamma_table,(charset - __cr_lgamma_table)
__cr_lgamma_table:
        /*0000*/ 	.byte	0x00, 0x00, 0x00, 0x00, 0x00, 0x00, 0x00, 0x00, 0x00, 0x00, 0x00, 0x00, 0x00, 0x00, 0x00, 0x00
        /*0010*/ 	.byte	0xef, 0x39, 0xfa, 0xfe, 0x42, 0x2e, 0xe6, 0x3f, 0x02, 0x20, 0x2a, 0xfa, 0x0b, 0xab, 0xfc, 0x3f
        /*0020*/ 	.byte	0xf9, 0x2c, 0x92, 0x7c, 0xa7, 0x6c, 0x09, 0x40, 0xc9, 0x79, 0x44, 0x3c, 0x64, 0x26, 0x13, 0x40
        /*0030*/ 	.byte	0xca, 0x01, 0xcf, 0x3a, 0x27, 0x51, 0x1a, 0x40, 0x30, 0xcc, 0x2d, 0xf3, 0xe1, 0x0c, 0x21, 0x40
        /*0040*/ 	.byte	0x0d, 0xb7, 0xfc, 0x82, 0x8e, 0x35, 0x25, 0x40
	.type		charset,@object
	.size		charset,(.L_9 - charset)
charset:
        /*0048*/ 	.byte	0x61, 0x62, 0x63, 0x64, 0x65, 0x66, 0x67, 0x68, 0x69, 0x6a, 0x6b, 0x6c, 0x6d, 0x6e, 0x6f, 0x70
        /*0058*/ 	.byte	0x71, 0x72, 0x73, 0x74, 0x75, 0x76, 0x77, 0x78, 0x79, 0x7a, 0x41, 0x42, 0x43, 0x44, 0x45, 0x46
        /*0068*/ 	.byte	0x47, 0x48, 0x49, 0x4a, 0x4b, 0x4c, 0x4d, 0x4e, 0x4f, 0x50, 0x51, 0x52, 0x53, 0x54, 0x55, 0x56
        /*0078*/ 	.byte	0x57, 0x58, 0x59, 0x5a, 0x30, 0x31, 0x32, 0x33, 0x34, 0x35, 0x36, 0x37, 0x38, 0x39, 0x21, 0x40
        /*0088*/ 	.byte	0x23, 0x24, 0x25, 0x5e, 0x26, 0x2a, 0x28, 0x29, 0x2d, 0x5f, 0x3d, 0x2b, 0x5b, 0x5d, 0x7b, 0x7d
        /*0098*/ 	.byte	0x7c, 0x3b, 0x3a, 0x2c, 0x2e, 0x3c, 0x3e, 0x3f, 0x00
.L_9:


//--------------------- .text._Z17generatePasswordsPciii --------------------------
	.section	.text._Z17generatePasswordsPciii,"ax",@progbits
	.align	128
        .global         _Z17generatePasswordsPciii
        .type           _Z17generatePasswordsPciii,@function
        .size           _Z17generatePasswordsPciii,(.L_x_8 - _Z17generatePasswordsPciii)
        .other          _Z17generatePasswordsPciii,@"STO_CUDA_ENTRY STV_DEFAULT"
_Z17generatePasswordsPciii:
.text._Z17generatePasswordsPciii:
[----:B------:R-:W-:Y:S01]  /*0000*/  LDC R1, c[0x0][0x37c] ;  /* 0x0000df00ff017b82 */ /* 0x000fe20000000800 */
[----:B------:R-:W0:Y:S07]  /*0010*/  S2R R3, SR_TID.X ;  /* 0x0000000000037919 */ /* 0x000e2e0000002100 */
[----:B------:R-:W0:Y:S01]  /*0020*/  S2UR UR4, SR_CTAID.X ;  /* 0x00000000000479c3 */ /* 0x000e220000002500 */
[----:B------:R-:W1:Y:S07]  /*0030*/  LDCU.64 UR6, c[0x0][0x358] ;  /* 0x00006b00ff0677ac */ /* 0x000e6e0008000a00 */
[----:B------:R-:W0:Y:S02]  /*0040*/  LDC R0, c[0x0][0x360] ;  /* 0x0000d800ff007b82 */ /* 0x000e240000000800 */
[----:B0-----:R-:W-:Y:S01]  /*0050*/  IMAD R0, R0, UR4, R3 ;  /* 0x0000000400007c24 */ /* 0x001fe2000f8e0203 */
[----:B------:R-:W-:Y:S01]  /*0060*/  CS2R R2, SR_CLOCKLO ;  /* 0x0000000000027805 */ /* 0x000fe20000015000 */
[----:B------:R-:W0:Y:S05]  /*0070*/  LDCU UR5, c[0x0][0x390] ;  /* 0x00007200ff0577ac */ /* 0x000e2a0008000800 */
[----:B------:R-:W-:Y:S01]  /*0080*/  IADD3 R6, P0, PT, R0, R2, RZ ;  /* 0x0000000200067210 */ /* 0x000fe20007f1e0ff */
[----:B------:R-:W-:Y:S01]  /*0090*/  BSSY.RECONVERGENT B0, `(.L_x_0) ;  /* 0x00000ca000007945 */ /* 0x000fe20003800200 */
[----:B------:R-:W0:Y:S02]  /*00a0*/  LDCU UR8, c[0x0][0x38c] ;  /* 0x00007180ff0877ac */ /* 0x000e240008000800 */
[----:B------:R-:W-:-:S02]  /*00b0*/  LOP3.LUT R6, R6, 0xaad26b49, RZ, 0x3c, !PT ;  /* 0xaad26b4906067812 */ /* 0x000fc400078e3cff */
[----:B------:R-:W-:Y:S01]  /*00c0*/  LEA.HI.X.SX32 R19, R0, R3, 0x1, P0 ;  /* 0x0000000300137211 */ /* 0x000fe200000f0eff */
[----:B------:R-:W2:Y:S02]  /*00d0*/  LDCU.64 UR10, c[0x0][0x380] ;  /* 0x00007000ff0a77ac */ /* 0x000ea40008000a00 */
[----:B------:R-:W-:Y:S01]  /*00e0*/  IMAD R6, R6, 0x4182bed5, RZ ;  /* 0x4182bed506067824 */ /* 0x000fe200078e02ff */
[----:B------:R-:W-:Y:S01]  /*00f0*/  LOP3.LUT R19, R19, 0xf7dcefdd, RZ, 0x3c, !PT ;  /* 0xf7dcefdd13137812 */ /* 0x000fe200078e3cff */
[----:B------:R-:W3:Y:S02]  /*0100*/  LDCU.64 UR12, c[0x0][0x380] ;  /* 0x00007000ff0c77ac */ /* 0x000ee40008000a00 */
[C---:B------:R-:W-:Y:S02]  /*0110*/  VIADD R2, R6.reuse, 0x75bcd15 ;  /* 0x075bcd1506027836 */ /* 0x040fe40000000000 */
[----:B------:R-:W-:Y:S02]  /*0120*/  VIADD R7, R6, 0x583f19 ;  /* 0x00583f1906077836 */ /* 0x000fe40000000000 */
[----:B------:R-:W-:Y:S01]  /*0130*/  IMAD R19, R19, -0x658354e5, RZ ;  /* 0x9a7cab1b13137824 */ /* 0x000fe200078e02ff */
[----:B------:R-:W-:Y:S01]  /*0140*/  SHF.R.U32.HI R5, RZ, 0x2, R2 ;  /* 0x00000002ff057819 */ /* 0x000fe20000011602 */
[----:B0-----:R-:W-:-:S03]  /*0150*/  UIADD3 UR4, UPT, UPT, UR5, 0x1, -UR8 ;  /* 0x0000000105047890 */ /* 0x001fc6000fffe808 */
[----:B------:R-:W-:Y:S01]  /*0160*/  LOP3.LUT R5, R5, R2, RZ, 0x3c, !PT ;  /* 0x0000000205057212 */ /* 0x000fe200078e3cff */
[----:B------:R-:W-:Y:S02]  /*0170*/  IMAD.SHL.U32 R2, R7, 0x10, RZ ;  /* 0x0000001007027824 */ /* 0x000fe400078e00ff */
[----:B------:R-:W-:Y:S02]  /*0180*/  IMAD.IADD R10, R6, 0x1, R19 ;  /* 0x00000001060a7824 */ /* 0x000fe400078e0213 */
[----:B------:R-:W-:Y:S01]  /*0190*/  IMAD R9, RZ, RZ, -UR4 ;  /* 0x80000004ff097e24 */ /* 0x000fe2000f8e02ff */
[----:B------:R-:W-:Y:S01]  /*01a0*/  ISETP.NE.U32.AND P1, PT, RZ, UR4, PT ;  /* 0x00000004ff007c0c */ /* 0x000fe2000bf25070 */
[----:B------:R-:W-:Y:S01]  /*01b0*/  VIADD R8, R10, 0x6a788e ;  /* 0x006a788e0a087836 */ /* 0x000fe20000000000 */
[----:B------:R-:W0:Y:S08]  /*01c0*/  I2F.U32.RP R4, UR4 ;  /* 0x0000000400047d06 */ /* 0x000e300008209000 */
[----:B0-----:R-:W0:Y:S02]  /*01d0*/  MUFU.RCP R4, R4 ;  /* 0x0000000400047308 */ /* 0x001e240000001000 */
[----:B0-----:R-:W-:Y:S01]  /*01e0*/  VIADD R3, R4, 0xffffffe ;  /* 0x0ffffffe04037836 */ /* 0x001fe20000000000 */
[----:B------:R-:W-:-:S04]  /*01f0*/  SHF.L.U32 R4, R5, 0x1, RZ ;  /* 0x0000000105047819 */ /* 0x000fc800000006ff */
[----:B------:R-:W-:Y:S01]  /*0200*/  LOP3.LUT R2, R7, R2, R4, 0x96, !PT ;  /* 0x0000000207027212 */ /* 0x000fe200078e9604 */
[----:B------:R-:W0:Y:S03]  /*0210*/  F2I.FTZ.U32.TRUNC.NTZ R3, R3 ;  /* 0x0000000300037305 */ /* 0x000e26000021f000 */
[----:B------:R-:W-:Y:S01]  /*0220*/  LOP3.LUT R5, R2, R5, RZ, 0x3c, !PT ;  /* 0x0000000502057212 */ /* 0x000fe200078e3cff */
[----:B------:R-:W-:Y:S02]  /*0230*/  IMAD.MOV.U32 R2, RZ, RZ, RZ ;  /* 0x000000ffff027224 */ /* 0x000fe400078e00ff */
[----:B0-----:R-:W-:-:S04]  /*0240*/  IMAD R9, R9, R3, RZ ;  /* 0x0000000309097224 */ /* 0x001fc800078e02ff */
[----:B------:R-:W-:-:S04]  /*0250*/  IMAD.HI.U32 R3, R3, R9, R2 ;  /* 0x0000000903037227 */ /* 0x000fc800078e0002 */
[----:B------:R-:W-:-:S04]  /*0260*/  IMAD.IADD R2, R5, 0x1, R8 ;  /* 0x0000000105027824 */ /* 0x000fc800078e0208 */
[----:B------:R-:W-:-:S05]  /*0270*/  IMAD.HI.U32 R3, R3, R2, RZ ;  /* 0x0000000203037227 */ /* 0x000fca00078e00ff */
[----:B------:R-:W-:-:S05]  /*0280*/  IADD3 R3, PT, PT, -R3, RZ, RZ ;  /* 0x000000ff03037210 */ /* 0x000fca0007ffe1ff */
[----:B------:R-:W-:-:S05]  /*0290*/  IMAD R3, R3, UR4, R2 ;  /* 0x0000000403037c24 */ /* 0x000fca000f8e0202 */
[----:B------:R-:W-:-:S13]  /*02a0*/  ISETP.GE.U32.AND P0, PT, R3, UR4, PT ;  /* 0x0000000403007c0c */ /* 0x000fda000bf06070 */
[----:B------:R-:W-:-:S05]  /*02b0*/  @P0 VIADD R3, R3, -UR4 ;  /* 0x8000000403030c36 */ /* 0x000fca0008000000 */
[----:B------:R-:W-:-:S13]  /*02c0*/  ISETP.GE.U32.AND P0, PT, R3, UR4, PT ;  /* 0x0000000403007c0c */ /* 0x000fda000bf06070 */
[----:B------:R-:W-:Y:S01]  /*02d0*/  @P0 VIADD R3, R3, -UR4 ;  /* 0x8000000403030c36 */ /* 0x000fe20008000000 */
[----:B------:R-:W-:-:S05]  /*02e0*/  @!P1 LOP3.LUT R3, RZ, UR4, RZ, 0x33, !PT ;  /* 0x00000004ff039c12 */ /* 0x000fca000f8e33ff */
[----:B------:R-:W-:-:S05]  /*02f0*/  VIADD R4, R3, UR8 ;  /* 0x0000000803047c36 */ /* 0x000fca0008000000 */
[----:B------:R-:W-:-:S13]  /*0300*/  ISETP.GE.AND P0, PT, R4, 0x1, PT ;  /* 0x000000010400780c */ /* 0x000fda0003f06270 */
[----:B-123--:R-:W-:Y:S05]  /*0310*/  @!P0 BRA `(.L_x_1) ;  /* 0x0000000800848947 */ /* 0x00efea0003800000 */
[----:B------:R-:W-:Y:S01]  /*0320*/  IADD3 R9, PT, PT, R6, UR8, R5 ;  /* 0x0000000806097c10 */ /* 0x000fe2000fffe005 */
[----:B------:R-:W-:Y:S01]  /*0330*/  BSSY.RECONVERGENT B1, `(.L_x_2) ;  /* 0x0000072000017945 */ /* 0x000fe20003800200 */
[----:B------:R-:W-:Y:S02]  /*0340*/  LOP3.LUT R12, R19, 0x5491333, RZ, 0x3c, !PT ;  /* 0x05491333130c7812 */ /* 0x000fe400078e3cff */
[----:B------:R-:W-:Y:S01]  /*0350*/  IADD3 R2, PT, PT, R9, R3, -R2 ;  /* 0x0000000309027210 */ /* 0x000fe20007ffe802 */
[----:B------:R-:W-:Y:S01]  /*0360*/  IMAD.MOV.U32 R9, RZ, RZ, RZ ;  /* 0x000000ffff097224 */ /* 0x000fe200078e00ff */
[----:B------:R-:W-:Y:S02]  /*0370*/  MOV R13, R8 ;  /* 0x00000008000d7202 */ /* 0x000fe40000000f00 */
[----:B------:R-:W-:Y:S01]  /*0380*/  IADD3 R3, PT, PT, R2, 0x6a788d, R19 ;  /* 0x006a788d02037810 */ /* 0x000fe20007ffe013 */
[----:B------:R-:W-:Y:S01]  /*0390*/  IMAD.MOV.U32 R2, RZ, RZ, R7 ;  /* 0x000000ffff027224 */ /* 0x000fe200078e0007 */
[----:B------:R-:W-:Y:S01]  /*03a0*/  LOP3.LUT R7, R4, 0x3, RZ, 0xc0, !PT ;  /* 0x0000000304077812 */ /* 0x000fe200078ec0ff */
[----:B------:R-:W-:Y:S01]  /*03b0*/  VIADD R19, R19, 0x1f123bb5 ;  /* 0x1f123bb513137836 */ /* 0x000fe20000000000 */
[----:B------:R-:W-:-:S02]  /*03c0*/  ISETP.GE.U32.AND P0, PT, R3, 0x3, PT ;  /* 0x000000030300780c */ /* 0x000fc40003f06070 */
[----:B------:R-:W-:Y:S01]  /*03d0*/  LOP3.LUT R3, R6, 0x159a55e5, RZ, 0x3c, !PT ;  /* 0x159a55e506037812 */ /* 0x000fe200078e3cff */
[----:B------:R-:W-:-:S10]  /*03e0*/  IMAD R6, R0, UR5, R0 ;  /* 0x0000000500067c24 */ /* 0x000fd4000f8e0200 */
[----:B------:R-:W-:Y:S05]  /*03f0*/  @!P0 BRA `(.L_x_3) ;  /* 0x0000000400948947 */ /* 0x000fea0003800000 */
[----:B------:R-:W0:Y:S01]  /*0400*/  LDC R8, c[0x0][0x388] ;  /* 0x0000e200ff087b82 */ /* 0x000e220000000800 */
[----:B------:R-:W-:Y:S01]  /*0410*/  BSSY.RECONVERGENT B2, `(.L_x_4) ;  /* 0x000005f000027945 */ /* 0x000fe20003800200 */
[----:B------:R-:W-:Y:S01]  /*0420*/  IMAD.MOV.U32 R17, RZ, RZ, R12 ;  /* 0x000000ffff117224 */ /* 0x000fe200078e000c */
[----:B------:R-:W-:Y:S01]  /*0430*/  IADD3 R10, PT, PT, R10, 0x8097a2, RZ ;  /* 0x008097a20a0a7810 */ /* 0x000fe20007ffe0ff */
[----:B------:R-:W-:Y:S01]  /*0440*/  IMAD.MOV.U32 R16, RZ, RZ, R3 ;  /* 0x000000ffff107224 */ /* 0x000fe200078e0003 */
[----:B------:R-:W-:Y:S01]  /*0450*/  MOV R12, R6 ;  /* 0x00000006000c7202 */ /* 0x000fe20000000f00 */
[----:B0-----:R-:W0:Y:S01]  /*0460*/  I2F.U32.RP R9, R8 ;  /* 0x0000000800097306 */ /* 0x001e220000209000 */
[----:B------:R-:W-:Y:S02]  /*0470*/  ISETP.NE.U32.AND P0, PT, R8, RZ, PT ;  /* 0x000000ff0800720c */ /* 0x000fe40003f05070 */
[----:B------:R-:W-:-:S05]  /*0480*/  LOP3.LUT R13, RZ, R8, RZ, 0x33, !PT ;  /* 0x00000008ff0d7212 */ /* 0x000fca00078e33ff */
[----:B0-----:R-:W0:Y:S02]  /*0490*/  MUFU.RCP R9, R9 ;  /* 0x0000000900097308 */ /* 0x001e240000001000 */
[----:B0-----:R-:W-:Y:S01]  /*04a0*/  VIADD R14, R9, 0xffffffe ;  /* 0x0ffffffe090e7836 */ /* 0x001fe20000000000 */
[----:B------:R-:W-:-:S05]  /*04b0*/  LOP3.LUT R9, R4, 0x7ffffffc, RZ, 0xc0, !PT ;  /* 0x7ffffffc04097812 */ /* 0x000fca00078ec0ff */
[----:B------:R0:W1:Y:S02]  /*04c0*/  F2I.FTZ.U32.TRUNC.NTZ R15, R14 ;  /* 0x0000000e000f7305 */ /* 0x000064000021f000 */
[----:B0-----:R-:W-:Y:S02]  /*04d0*/  IMAD.MOV.U32 R14, RZ, RZ, RZ ;  /* 0x000000ffff0e7224 */ /* 0x001fe400078e00ff */
[----:B-1----:R-:W-:-:S04]  /*04e0*/  IMAD.MOV R11, RZ, RZ, -R15 ;  /* 0x000000ffff0b7224 */ /* 0x002fc800078e0a0f */
[----:B------:R-:W-:-:S04]  /*04f0*/  IMAD R11, R11, R8, RZ ;  /* 0x000000080b0b7224 */ /* 0x000fc800078e02ff */
[----:B------:R-:W-:-:S04]  /*0500*/  IMAD.HI.U32 R11, R15, R11, R14 ;  /* 0x0000000b0f0b7227 */ /* 0x000fc800078e000e */
[----:B------:R-:W-:Y:S02]  /*0510*/  IMAD.MOV.U32 R15, RZ, RZ, R2 ;  /* 0x000000ffff0f7224 */ /* 0x000fe400078e0002 */
[----:B------:R-:W-:-:S07]  /*0520*/  IMAD.MOV R14, RZ, RZ, -R9 ;  /* 0x000000ffff0e7224 */ /* 0x000fce00078e0a09 */
.L_x_5:
[----:B0-----:R-:W-:Y:S01]  /*0530*/  SHF.R.U32.HI R3, RZ, 0x2, R16 ;  /* 0x00000002ff037819 */ /* 0x001fe20000011610 */
[----:B------:R-:W-:Y:S01]  /*0540*/  IMAD.SHL.U32 R2, R5, 0x10, RZ ;  /* 0x0000001005027824 */ /* 0x000fe200078e00ff */
[----:B------:R-:W-:Y:S01]  /*0550*/  SHF.R.U32.HI R18, RZ, 0x2, R19 ;  /* 0x00000002ff127819 */ /* 0x000fe20000011613 */
[----:B------:R-:W-:Y:S01]  /*0560*/  VIADD R14, R14, 0x4 ;  /* 0x000000040e0e7836 */ /* 0x000fe20000000000 */
[----:B------:R-:W-:Y:S02]  /*0570*/  LOP3.LUT R3, R3, R16, RZ, 0x3c, !PT ;  /* 0x0000001003037212 */ /* 0x000fe400078e3cff */
[----:B------:R-:W-:-:S03]  /*0580*/  LOP3.LUT R18, R18, R19, RZ, 0x3c, !PT ;  /* 0x0000001312127212 */ /* 0x000fc600078e3cff */
[----:B------:R-:W-:-:S05]  /*0590*/  IMAD.SHL.U32 R16, R3, 0x2, RZ ;  /* 0x0000000203107824 */ /* 0x000fca00078e00ff */
[----:B------:R-:W-:Y:S02]  /*05a0*/  LOP3.LUT R2, R5, R2, R16, 0x96, !PT ;  /* 0x0000000205027212 */ /* 0x000fe400078e9610 */
[----:B------:R-:W-:Y:S02]  /*05b0*/  SHF.R.U32.HI R16, RZ, 0x2, R17 ;  /* 0x00000002ff107819 */ /* 0x000fe40000011611 */
[----:B------:R-:W-:Y:S01]  /*05c0*/  LOP3.LUT R19, R2, R3, RZ, 0x3c, !PT ;  /* 0x0000000302137212 */ /* 0x000fe200078e3cff */
[----:B------:R-:W-:Y:S01]  /*05d0*/  IMAD.SHL.U32 R3, R18, 0x2, RZ ;  /* 0x0000000212037824 */ /* 0x000fe200078e00ff */
[----:B------:R-:W-:Y:S02]  /*05e0*/  LOP3.LUT R16, R16, R17, RZ, 0x3c, !PT ;  /* 0x0000001110107212 */ /* 0x000fe400078e3cff */
[----:B------:R-:W-:-:S04]  /*05f0*/  SHF.L.U32 R2, R19, 0x4, RZ ;  /* 0x0000000413027819 */ /* 0x000fc800000006ff */
[----:B------:R-:W-:-:S04]  /*0600*/  LOP3.LUT R3, R19, R2, R3, 0x96, !PT ;  /* 0x0000000213037212 */ /* 0x000fc800078e9603 */
[----:B------:R-:W-:Y:S01]  /*0610*/  LOP3.LUT R17, R3, R18, RZ, 0x3c, !PT ;  /* 0x0000001203117212 */ /* 0x000fe200078e3cff */
[----:B------:R-:W-:Y:S01]  /*0620*/  IMAD.SHL.U32 R3, R16, 0x2, RZ ;  /* 0x0000000210037824 */ /* 0x000fe200078e00ff */
[----:B------:R-:W-:Y:S02]  /*0630*/  SHF.R.U32.HI R18, RZ, 0x2, R15 ;  /* 0x00000002ff127819 */ /* 0x000fe4000001160f */
[----:B------:R-:W-:Y:S01]  /*0640*/  IADD3 R22, PT, PT, R10, -0xb0f8a, R17 ;  /* 0xfff4f0760a167810 */ /* 0x000fe20007ffe011 */
[----:B------:R-:W-:Y:S01]  /*0650*/  IMAD.SHL.U32 R2, R17, 0x10, RZ ;  /* 0x0000001011027824 */ /* 0x000fe200078e00ff */
[----:B------:R-:W-:-:S03]  /*0660*/  LOP3.LUT R18, R18, R15, RZ, 0x3c, !PT ;  /* 0x0000000f12127212 */ /* 0x000fc600078e3cff */
[----:B------:R-:W-:Y:S01]  /*0670*/  IMAD.HI.U32 R21, R11, R22, RZ ;  /* 0x000000160b157227 */ /* 0x000fe200078e00ff */
[----:B------:R-:W-:-:S03]  /*0680*/  LOP3.LUT R3, R17, R2, R3, 0x96, !PT ;  /* 0x0000000211037212 */ /* 0x000fc600078e9603 */
[----:B------:R-:W-:Y:S01]  /*0690*/  IMAD.MOV R27, RZ, RZ, -R21 ;  /* 0x000000ffff1b7224 */ /* 0x000fe200078e0a15 */
[----:B------:R-:W-:Y:S01]  /*06a0*/  LOP3.LUT R15, R3, R16, RZ, 0x3c, !PT ;  /* 0x00000010030f7212 */ /* 0x000fe200078e3cff */
[----:B------:R-:W-:Y:S01]  /*06b0*/  IMAD.SHL.U32 R3, R18, 0x2, RZ ;  /* 0x0000000212037824 */ /* 0x000fe200078e00ff */
[----:B------:R-:W-:-:S03]  /*06c0*/  MOV R16, R5 ;  /* 0x0000000500107202 */ /* 0x000fc60000000f00 */
[----:B------:R-:W-:-:S05]  /*06d0*/  IMAD.SHL.U32 R2, R15, 0x10, RZ ;  /* 0x000000100f027824 */ /* 0x000fca00078e00ff */
[----:B------:R-:W-:-:S04]  /*06e0*/  LOP3.LUT R3, R15, R2, R3, 0x96, !PT ;  /* 0x000000020f037212 */ /* 0x000fc800078e9603 */
[----:B------:R-:W-:Y:S02]  /*06f0*/  LOP3.LUT R5, R3, R18, RZ, 0x3c, !PT ;  /* 0x0000001203057212 */ /* 0x000fe400078e3cff */
[C---:B------:R-:W-:Y:S02]  /*0700*/  IADD3 R18, PT, PT, R10.reuse, -0x10974f, R19 ;  /* 0xffef68b10a127810 */ /* 0x040fe40007ffe013 */
[----:B------:R-:W-:Y:S01]  /*0710*/  IADD3 R3, PT, PT, R10, -0x587c5, R15 ;  /* 0xfffa783b0a037810 */ /* 0x000fe20007ffe00f */
[----:B------:R-:W-:Y:S02]  /*0720*/  IMAD.IADD R2, R5, 0x1, R10 ;  /* 0x0000000105027824 */ /* 0x000fe400078e020a */
[----:B------:R-:W-:-:S04]  /*0730*/  IMAD.HI.U32 R20, R11, R18, RZ ;  /* 0x000000120b147227 */ /* 0x000fc800078e00ff */
[----:B------:R-:W-:-:S04]  /*0740*/  IMAD.HI.U32 R24, R11, R2, RZ ;  /* 0x000000020b187227 */ /* 0x000fc800078e00ff */
[----:B------:R-:W-:Y:S01]  /*0750*/  IMAD.HI.U32 R23, R11, R3, RZ ;  /* 0x000000030b177227 */ /* 0x000fe200078e00ff */
[----:B------:R-:W-:-:S03]  /*0760*/  IADD3 R29, PT, PT, -R24, RZ, RZ ;  /* 0x000000ff181d7210 */ /* 0x000fc60007ffe1ff */
[----:B------:R-:W-:Y:S02]  /*0770*/  IMAD.MOV R25, RZ, RZ, -R20 ;  /* 0x000000ffff197224 */ /* 0x000fe400078e0a14 */
[----:B------:R-:W-:Y:S02]  /*0780*/  IMAD.MOV R20, RZ, RZ, -R23 ;  /* 0x000000ffff147224 */ /* 0x000fe400078e0a17 */
[C---:B------:R-:W-:Y:S02]  /*0790*/  IMAD R21, R8.reuse, R25, R18 ;  /* 0x0000001908157224 */ /* 0x040fe400078e0212 */
[C---:B------:R-:W-:Y:S01]  /*07a0*/  IMAD R23, R8.reuse, R27, R22 ;  /* 0x0000001b08177224 */ /* 0x040fe200078e0216 */
[----:B------:R-:W-:Y:S01]  /*07b0*/  MOV R22, R10 ;  /* 0x0000000a00167202 */ /* 0x000fe20000000f00 */
[C---:B------:R-:W-:Y:S01]  /*07c0*/  IMAD R3, R8.reuse, R20, R3 ;  /* 0x0000001408037224 */ /* 0x040fe200078e0203 */
[-C--:B------:R-:W-:Y:S01]  /*07d0*/  ISETP.GE.U32.AND P1, PT, R21, R8.reuse, PT ;  /* 0x000000081500720c */ /* 0x080fe20003f26070 */
[----:B------:R-:W-:Y:S01]  /*07e0*/  IMAD R25, R8, R29, R2 ;  /* 0x0000001d08197224 */ /* 0x000fe200078e0202 */
[-C--:B------:R-:W-:Y:S01]  /*07f0*/  ISETP.GE.U32.AND P2, PT, R23, R8.reuse, PT ;  /* 0x000000081700720c */ /* 0x080fe20003f46070 */
[----:B------:R-:W-:Y:S01]  /*0800*/  VIADD R10, R10, 0x161f14 ;  /* 0x00161f140a0a7836 */ /* 0x000fe20000000000 */
[----:B------:R-:W-:-:S02]  /*0810*/  ISETP.GE.U32.AND P3, PT, R3, R8, PT ;  /* 0x000000080300720c */ /* 0x000fc40003f66070 */
[----:B------:R-:W-:-:S07]  /*0820*/  ISETP.GE.U32.AND P4, PT, R25, R8, PT ;  /* 0x000000081900720c */ /* 0x000fce0003f86070 */
[--C-:B------:R-:W-:Y:S02]  /*0830*/  @P1 IMAD.IADD R21, R21, 0x1, -R8.reuse ;  /* 0x0000000115151824 */ /* 0x100fe400078e0a08 */
[--C-:B------:R-:W-:Y:S02]  /*0840*/  @P2 IMAD.IADD R23, R23, 0x1, -R8.reuse ;  /* 0x0000000117172824 */ /* 0x100fe400078e0a08 */
[--C-:B------:R-:W-:Y:S01]  /*0850*/  @P3 IMAD.IADD R3, R3, 0x1, -R8.reuse ;  /* 0x0000000103033824 */ /* 0x100fe200078e0a08 */
[-C--:B------:R-:W-:Y:S01]  /*0860*/  ISETP.GE.U32.AND P1, PT, R21, R8.reuse, PT ;  /* 0x000000081500720c */ /* 0x080fe20003f26070 */
[----:B------:R-:W-:Y:S01]  /*0870*/  @P4 IMAD.IADD R25, R25, 0x1, -R8 ;  /* 0x0000000119194824 */ /* 0x000fe200078e0a08 */
[-C--:B------:R-:W-:Y:S02]  /*0880*/  ISETP.GE.U32.AND P2, PT, R23, R8.reuse, PT ;  /* 0x000000081700720c */ /* 0x080fe40003f46070 */
[-C--:B------:R-:W-:Y:S02]  /*0890*/  ISETP.GE.U32.AND P3, PT, R3, R8.reuse, PT ;  /* 0x000000080300720c */ /* 0x080fe40003f66070 */
[----:B------:R-:W-:-:S07]  /*08a0*/  ISETP.GE.U32.AND P4, PT, R25, R8, PT ;  /* 0x000000081900720c */ /* 0x000fce0003f86070 */
[----:B------:R-:W-:Y:S02]  /*08b0*/  @P1 IADD3 R21, PT, PT, R21, -R8, RZ ;  /* 0x8000000815151210 */ /* 0x000fe40007ffe0ff */
[--C-:B------:R-:W-:Y:S01]  /*08c0*/  @P2 IMAD.IADD R23, R23, 0x1, -R8.reuse ;  /* 0x0000000117172824 */ /* 0x100fe200078e0a08 */
[C---:B------:R-:W-:Y:S01]  /*08d0*/  IADD3.X R2, P1, PT, R12.reuse, UR10, RZ, PT, !PT ;  /* 0x0000000a0c027c10 */ /* 0x040fe2000bf3e4ff */
[--C-:B------:R-:W-:Y:S01]  /*08e0*/  @P3 IMAD.IADD R3, R3, 0x1, -R8.reuse ;  /* 0x0000000103033824 */ /* 0x100fe200078e0a08 */
[----:B------:R-:W-:Y:S01]  /*08f0*/  SEL R21, R13, R21, !P0 ;  /* 0x000000150d157207 */ /* 0x000fe20004000000 */
[----:B------:R-:W-:Y:S01]  /*0900*/  @P4 IMAD.IADD R25, R25, 0x1, -R8 ;  /* 0x0000000119194824 */ /* 0x000fe200078e0a08 */
[C---:B------:R-:W-:Y:S02]  /*0910*/  SEL R23, R13.reuse, R23, !P0 ;  /* 0x000000170d177207 */ /* 0x040fe40004000000 */
[C---:B------:R-:W-:Y:S02]  /*0920*/  SEL R18, R13.reuse, R3, !P0 ;  /* 0x000000030d127207 */ /* 0x040fe40004000000 */
[----:B------:R-:W-:Y:S01]  /*0930*/  SEL R20, R13, R25, !P0 ;  /* 0x000000190d147207 */ /* 0x000fe20004000000 */
[----:B------:R-:W0:Y:S01]  /*0940*/  LDC.U8 R21, c[0x3][R21+0x48] ;  /* 0x00c0120015157b82 */ /* 0x000e220000000000 */
[C---:B------:R-:W-:Y:S01]  /*0950*/  LEA.HI.X.SX32 R3, R12.reuse, UR11, 0x1, P1 ;  /* 0x0000000b0c037c11 */ /* 0x040fe200088f0eff */
[----:B------:R-:W-:Y:S01]  /*0960*/  VIADD R12, R12, 0x4 ;  /* 0x000000040c0c7836 */ /* 0x000fe20000000000 */
[----:B------:R-:W-:-:S05]  /*0970*/  ISETP.NE.AND P1, PT, R14, RZ, PT ;  /* 0x000000ff0e00720c */ /* 0x000fca0003f25270 */
[----:B------:R-:W1:Y:S08]  /*0980*/  LDC.U8 R23, c[0x3][R23+0x48] ;  /* 0x00c0120017177b82 */ /* 0x000e700000000000 */
[----:B------:R-:W2:Y:S08]  /*0990*/  LDC.U8 R25, c[0x3][R18+0x48] ;  /* 0x00c0120012197b82 */ /* 0x000eb00000000000 */
[----:B------:R-:W3:Y:S01]  /*09a0*/  LDC.U8 R27, c[0x3][R20+0x48] ;  /* 0x00c01200141b7b82 */ /* 0x000ee20000000000 */
[----:B0-----:R0:W-:Y:S04]  /*09b0*/  STG.E.U8 desc[UR6][R2.64+-0x1], R21 ;  /* 0xffffff1502007986 */ /* 0x0011e8000c101106 */
[----:B-1----:R0:W-:Y:S04]  /*09c0*/  STG.E.U8 desc[UR6][R2.64], R23 ;  /* 0x0000001702007986 */ /* 0x0021e8000c101106 */
[----:B--2---:R0:W-:Y:S04]  /*09d0*/  STG.E.U8 desc[UR6][R2.64+0x1], R25 ;  /* 0x0000011902007986 */ /* 0x0041e8000c101106 */
[----:B---3--:R0:W-:Y:S01]  /*09e0*/  STG.E.U8 desc[UR6][R2.64+0x2], R27 ;  /* 0x0000021b02007986 */ /* 0x0081e2000c101106 */
[----:B------:R-:W-:Y:S05]  /*09f0*/  @P1 BRA `(.L_x_5) ;  /* 0xfffffff800cc1947 */ /* 0x000fea000383ffff */
[----:B------:R-:W-:Y:S05]  /*0a00*/  BSYNC.RECONVERGENT B2 ;  /* 0x0000000000027941 */ /* 0x000fea0003800200 */
.L_x_4:
[----:B0-----:R-:W-:Y:S01]  /*0a10*/  IMAD.MOV.U32 R3, RZ, RZ, R16 ;  /* 0x000000ffff037224 */ /* 0x001fe200078e0010 */
[----:B------:R-:W-:Y:S01]  /*0a20*/  MOV R12, R17 ;  /* 0x00000011000c7202 */ /* 0x000fe20000000f00 */
[----:B------:R-:W-:Y:S02]  /*0a30*/  IMAD.MOV.U32 R13, RZ, RZ, R22 ;  /* 0x000000ffff0d7224 */ /* 0x000fe400078e0016 */
[----:B------:R-:W-:-:S07]  /*0a40*/  IMAD.MOV.U32 R2, RZ, RZ, R15 ;  /* 0x000000ffff027224 */ /* 0x000fce00078e000f */
.L_x_3:
[----:B------:R-:W-:Y:S05]  /*0a50*/  BSYNC.RECONVERGENT B1 ;  /* 0x0000000000017941 */ /* 0x000fea0003800200 */
.L_x_2:
[----:B------:R-:W-:-:S13]  /*0a60*/  ISETP.NE.AND P0, PT, R7, RZ, PT ;  /* 0x000000ff0700720c */ /* 0x000fda0003f05270 */
[----:B------:R-:W-:Y:S05]  /*0a70*/  @!P0 BRA `(.L_x_1) ;  /* 0x0000000000ac8947 */ /* 0x000fea0003800000 */
[----:B------:R-:W0:Y:S01]  /*0a80*/  LDC R8, c[0x0][0x388] ;  /* 0x0000e200ff087b82 */ /* 0x000e220000000800 */
[----:B------:R-:W-:Y:S02]  /*0a90*/  IMAD.IADD R6, R6, 0x1, R9 ;  /* 0x0000000106067824 */ /* 0x000fe400078e0209 */
[----:B------:R-:W-:Y:S02]  /*0aa0*/  VIADD R13, R13, 0x587c5 ;  /* 0x000587c50d0d7836 */ /* 0x000fe40000000000 */
[----:B------:R-:W-:Y:S01]  /*0ab0*/  IMAD.MOV R7, RZ, RZ, -R7 ;  /* 0x000000ffff077224 */ /* 0x000fe200078e0a07 */
[----:B0-----:R-:W0:Y:S01]  /*0ac0*/  I2F.U32.RP R14, R8 ;  /* 0x00000008000e7306 */ /* 0x001e220000209000 */
[----:B------:R-:W-:Y:S02]  /*0ad0*/  ISETP.NE.U32.AND P1, PT, R8, RZ, PT ;  /* 0x000000ff0800720c */ /* 0x000fe40003f25070 */
[----:B------:R-:W-:-:S05]  /*0ae0*/  LOP3.LUT R16, RZ, R8, RZ, 0x33, !PT ;  /* 0x00000008ff107212 */ /* 0x000fca00078e33ff */
[----:B0-----:R-:W0:Y:S02]  /*0af0*/  MUFU.RCP R14, R14 ;  /* 0x0000000e000e7308 */ /* 0x001e240000001000 */
[----:B0-----:R-:W-:-:S06]  /*0b00*/  VIADD R10, R14, 0xffffffe ;  /* 0x0ffffffe0e0a7836 */ /* 0x001fcc0000000000 */
[----:B------:R0:W1:Y:S02]  /*0b10*/  F2I.FTZ.U32.TRUNC.NTZ R11, R10 ;  /* 0x0000000a000b7305 */ /* 0x000064000021f000 */
[----:B0-----:R-:W-:Y:S02]  /*0b20*/  HFMA2 R10, -RZ, RZ, 0, 0 ;  /* 0x00000000ff0a7431 */ /* 0x001fe400000001ff */
[----:B-1----:R-:W-:-:S04]  /*0b30*/  IMAD.MOV R15, RZ, RZ, -R11 ;  /* 0x000000ffff0f7224 */ /* 0x002fc800078e0a0b */
[----:B------:R-:W-:-:S04]  /*0b40*/  IMAD R15, R15, R8, RZ ;  /* 0x000000080f0f7224 */ /* 0x000fc800078e02ff */
[----:B------:R-:W-:-:S07]  /*0b50*/  IMAD.HI.U32 R9, R11, R15, R10 ;  /* 0x0000000f0b097227 */ /* 0x000fce00078e000a */
.L_x_6:
[----:B0-----:R-:W-:Y:S01]  /*0b60*/  SHF.R.U32.HI R10, RZ, 0x2, R3 ;  /* 0x00000002ff0a7819 */ /* 0x001fe20000011603 */
[----:B------:R-:W-:-:S03]  /*0b70*/  VIADD R7, R7, 0x1 ;  /* 0x0000000107077836 */ /* 0x000fc60000000000 */
[----:B------:R-:W-:Y:S01]  /*0b80*/  LOP3.LUT R10, R10, R3, RZ, 0x3c, !PT ;  /* 0x000000030a0a7212 */ /* 0x000fe200078e3cff */
[----:B------:R-:W-:-:S04]  /*0b90*/  IMAD.SHL.U32 R3, R5, 0x10, RZ ;  /* 0x0000001005037824 */ /* 0x000fc800078e00ff */
[----:B------:R-:W-:-:S05]  /*0ba0*/  IMAD.SHL.U32 R14, R10, 0x2, RZ ;  /* 0x000000020a0e7824 */ /* 0x000fca00078e00ff */
[----:B------:R-:W-:-:S04]  /*0bb0*/  LOP3.LUT R3, R5, R3, R14, 0x96, !PT ;  /* 0x0000000305037212 */ /* 0x000fc800078e960e */
[----:B------:R-:W-:-:S04]  /*0bc0*/  LOP3.LUT R14, R3, R10, RZ, 0x3c, !PT ;  /* 0x0000000a030e7212 */ /* 0x000fc800078e3cff */
[----:B------:R-:W-:Y:S01]  /*0bd0*/  IADD3 R3, PT, PT, R14, R13, RZ ;  /* 0x0000000d0e037210 */ /* 0x000fe20007ffe0ff */
[----:B------:R-:W-:-:S04]  /*0be0*/  VIADD R13, R13, 0x587c5 ;  /* 0x000587c50d0d7836 */ /* 0x000fc80000000000 */
[----:B------:R-:W-:-:S04]  /*0bf0*/  IMAD.HI.U32 R10, R9, R3, RZ ;  /* 0x00000003090a7227 */ /* 0x000fc800078e00ff */
[----:B------:R-:W-:-:S04]  /*0c00*/  IMAD.MOV R10, RZ, RZ, -R10 ;  /* 0x000000ffff0a7224 */ /* 0x000fc800078e0a0a */
[----:B------:R-:W-:-:S05]  /*0c10*/  IMAD R3, R8, R10, R3 ;  /* 0x0000000a08037224 */ /* 0x000fca00078e0203 */
[----:B------:R-:W-:-:S13]  /*0c20*/  ISETP.GE.U32.AND P0, PT, R3, R8, PT ;  /* 0x000000080300720c */ /* 0x000fda0003f06070 */
[----:B------:R-:W-:-:S05]  /*0c30*/  @P0 IMAD.IADD R3, R3, 0x1, -R8 ;  /* 0x0000000103030824 */ /* 0x000fca00078e0a08 */
[----:B------:R-:W-:-:S13]  /*0c40*/  ISETP.GE.U32.AND P0, PT, R3, R8, PT ;  /* 0x000000080300720c */ /* 0x000fda0003f06070 */
[----:B------:R-:W-:Y:S01]  /*0c50*/  @P0 IMAD.IADD R3, R3, 0x1, -R8 ;  /* 0x0000000103030824 */ /* 0x000fe200078e0a08 */
[----:B------:R-:W-:-:S04]  /*0c60*/  IADD3 R10, P0, PT, R6, UR12, RZ ;  /* 0x0000000c060a7c10 */ /* 0x000fc8000ff1e0ff */
[----:B------:R-:W-:Y:S02]  /*0c70*/  SEL R15, R16, R3, !P1 ;  /* 0x00000003100f7207 */ /* 0x000fe40004800000 */
[C---:B------:R-:W-:Y:S01]  /*0c80*/  LEA.HI.X.SX32 R11, R6.reuse, UR13, 0x1, P0 ;  /* 0x0000000d060b7c11 */ /* 0x040fe200080f0eff */
[----:B------:R-:W-:Y:S01]  /*0c90*/  VIADD R6, R6, 0x1 ;  /* 0x0000000106067836 */ /* 0x000fe20000000000 */
[----:B------:R-:W-:Y:S02]  /*0ca0*/  ISETP.NE.AND P0, PT, R7, RZ, PT ;  /* 0x000000ff0700720c */ /* 0x000fe40003f05270 */
[----:B------:R-:W0:Y:S01]  /*0cb0*/  LDC.U8 R15, c[0x3][R15+0x48] ;  /* 0x00c012000f0f7b82 */ /* 0x000e220000000000 */
[----:B------:R-:W-:Y:S01]  /*0cc0*/  MOV R3, R19 ;  /* 0x0000001300037202 */ /* 0x000fe20000000f00 */
[----:B------:R-:W-:Y:S02]  /*0cd0*/  IMAD.MOV.U32 R19, RZ, RZ, R12 ;  /* 0x000000ffff137224 */ /* 0x000fe400078e000c */
[----:B------:R-:W-:-:S02]  /*0ce0*/  IMAD.MOV.U32 R12, RZ, RZ, R2 ;  /* 0x000000ffff0c7224 */ /* 0x000fc400078e0002 */
[----:B------:R-:W-:Y:S01]  /*0cf0*/  IMAD.MOV.U32 R2, RZ, RZ, R5 ;  /* 0x000000ffff027224 */ /* 0x000fe200078e0005 */
[----:B------:R-:W-:Y:S01]  /*0d00*/  MOV R5, R14 ;  /* 0x0000000e00057202 */ /* 0x000fe20000000f00 */
[----:B0-----:R0:W-:Y:S03]  /*0d10*/  STG.E.U8 desc[UR6][R10.64], R15 ;  /* 0x0000000f0a007986 */ /* 0x0011e6000c101106 */
[----:B------:R-:W-:Y:S05]  /*0d20*/  @P0 BRA `(.L_x_6) ;  /* 0xfffffffc008c0947 */ /* 0x000fea000383ffff */
.L_x_1:
[----:B------:R-:W-:Y:S05]  /*0d30*/  BSYNC.RECONVERGENT B0 ;  /* 0x0000000000007941 */ /* 0x000fea0003800200 */
.L_x_0:
[----:B------:R-:W1:Y:S01]  /*0d40*/  LDCU.64 UR14, c[0x0][0x380] ;  /* 0x00007000ff0e77ac */ /* 0x000e620008000a00 */
[----:B------:R-:W-:-:S04]  /*0d50*/  IMAD R3, R0, UR5, R0 ;  /* 0x0000000500037c24 */ /* 0x000fc8000f8e0200 */
[----:B------:R-:W-:-:S05]  /*0d60*/  IMAD.IADD R4, R4, 0x1, R3 ;  /* 0x0000000104047824 */ /* 0x000fca00078e0203 */
[----:B-1----:R-:W-:-:S04]  /*0d70*/  IADD3 R2, P0, PT, R4, UR14, RZ ;  /* 0x0000000e04027c10 */ /* 0x002fc8000ff1e0ff */
[----:B------:R-:W-:-:S05]  /*0d80*/  LEA.HI.X.SX32 R3, R4, UR15, 0x1, P0 ;  /* 0x0000000f04037c11 */ /* 0x000fca00080f0eff */
[----:B------:R-:W-:Y:S01]  /*0d90*/  STG.E.U8 desc[UR6][R2.64], RZ ;  /* 0x000000ff02007986 */ /* 0x000fe2000c101106 */
[----:B------:R-:W-:Y:S05]  /*0da0*/  EXIT ;  /* 0x000000000000794d */ /* 0x000fea0003800000 */
.L_x_7:
[----:B------:R-:W-:-:S00]  /*0db0*/  BRA `(.L_x_7) ;  /* 0xfffffffc00fc7947 */ /* 0x000fc0000383ffff */
[----:B------:R-:W-:-:S00]  /*0dc0*/  NOP ;  /* 0x0000000000007918 */ /* 0x000fc00000000000 */
        /* <DEDUP_REMOVED lines=11> */
.L_x_8:


//--------------------- .nv.global.init           --------------------------
	.section	.nv.global.init,"aw",@progbits
	.align	4
.nv.global.init:
	.type		mrg32k3aM1SubSeq,@object
	.size		mrg32k3aM1SubSeq,(mrg32k3aM2SubSeq - mrg32k3aM1SubSeq)
mrg32k3aM1SubSeq:
        /*0000*/ 	.byte	0x0b, 0xcc, 0xee, 0x04, 0x73, 0x29, 0x8b, 0x6f, 0xf6, 0x53, 0x03, 0xf6, 0x23, 0xf6, 0xea, 0xda
        /* <DEDUP_REMOVED lines=125> */
	.type		mrg32k3aM2SubSeq,@object
	.size		mrg32k3aM2SubSeq,(mrg32k3aM1 - mrg32k3aM2SubSeq)
mrg32k3aM2SubSeq:
        /* <DEDUP_REMOVED lines=126> */
	.type		mrg32k3aM1,@object
	.size		mrg32k3aM1,(mrg32k3aM1Seq - mrg32k3aM1)
mrg32k3aM1:
        /* <DEDUP_REMOVED lines=144> */
	.type		mrg32k3aM1Seq,@object
	.size		mrg32k3aM1Seq,(mrg32k3aM2 - mrg32k3aM1Seq)
mrg32k3aM1Seq:
        /* <DEDUP_REMOVED lines=144> */
	.type		mrg32k3aM2,@object
	.size		mrg32k3aM2,(mrg32k3aM2Seq - mrg32k3aM2)
mrg32k3aM2:
        /* <DEDUP_REMOVED lines=144> */
	.type		mrg32k3aM2Seq,@object
	.size		mrg32k3aM2Seq,(precalc_xorwow_matrix - mrg32k3aM2Seq)
mrg32k3aM2Seq:
        /* <DEDUP_REMOVED lines=144> */
	.type		precalc_xorwow_matrix,@object
	.size		precalc_xorwow_matrix,(precalc_xorwow_offset_matrix - precalc_xorwow_matrix)
precalc_xorwow_matrix:
        /* <DEDUP_REMOVED lines=6400> */
	.type		precalc_xorwow_offset_matrix,@object
	.size		precalc_xorwow_offset_matrix,(.L_1 - precalc_xorwow_offset_matrix)
precalc_xorwow_offset_matrix:
        /* <DEDUP_REMOVED lines=6400> */
.L_1:


//--------------------- .nv.shared.reserved.0     --------------------------
	.section	.nv.shared.reserved.0,"aw",@nobits
	.weak		__nv_reservedSMEM_offset_0_alias
	.size		__nv_reservedSMEM_offset_0_alias, 0, 64
	.other		__nv_reservedSMEM_offset_0_alias,@"STO_CUDA_RESERVED_SHARED STV_DEFAULT"
__nv_reservedSMEM_offset_0_alias:
	.zero		0
	.zero		64


//--------------------- .nv.constant0._Z17generatePasswordsPciii --------------------------
	.section	.nv.constant0._Z17generatePasswordsPciii,"a",@progbits
	.sectionflags	@""
	.align	4
.nv.constant0._Z17generatePasswordsPciii:
	.zero		916


//--------------------- SYMBOLS --------------------------

	.type		.nv.reservedSmem.offset0,@object
	.size		.nv.reservedSmem.offset0,0x4
